//
// Generated by NVIDIA NVVM Compiler
//
// Compiler Build ID: CL-36424714
// Cuda compilation tools, release 13.0, V13.0.88
// Based on NVVM 20.0.0
//

.version 9.0
.target sm_100
.address_size 64

	// .globl	_Z13SumLetterCudaPiPcS0_

.visible .entry _Z13SumLetterCudaPiPcS0_(
	.param .u64 .ptr .align 1 _Z13SumLetterCudaPiPcS0__param_0,
	.param .u64 .ptr .align 1 _Z13SumLetterCudaPiPcS0__param_1,
	.param .u64 .ptr .align 1 _Z13SumLetterCudaPiPcS0__param_2
)
{
	.reg .pred 	%p<2>;
	.reg .b16 	%rs<3>;
	.reg .b32 	%r<4>;
	.reg .b64 	%rd<13>;

	ld.param.u64 	%rd1, [_Z13SumLetterCudaPiPcS0__param_0];
	ld.param.u64 	%rd2, [_Z13SumLetterCudaPiPcS0__param_1];
	ld.param.u64 	%rd3, [_Z13SumLetterCudaPiPcS0__param_2];
	cvta.to.global.u64 	%rd4, %rd2;
	cvta.to.global.u64 	%rd5, %rd3;
	mov.u32 	%r1, %ctaid.x;
	mov.u32 	%r2, %tid.x;
	cvt.u64.u32 	%rd6, %r1;
	add.s64 	%rd7, %rd5, %rd6;
	ld.global.u8 	%rs1, [%rd7];
	cvt.u64.u32 	%rd8, %r2;
	add.s64 	%rd9, %rd4, %rd8;
	ld.global.u8 	%rs2, [%rd9];
	setp.ne.s16 	%p1, %rs1, %rs2;
	@%p1 bra 	$L__BB0_2;
	cvta.to.global.u64 	%rd10, %rd1;
	mul.wide.u32 	%rd11, %r1, 4;
	add.s64 	%rd12, %rd10, %rd11;
	atom.global.add.u32 	%r3, [%rd12], 1;
$L__BB0_2:
	ret;

}


// ===== COMPILED SASS (sm_100) =====

	.target	sm_100

	.elftype	@"ET_EXEC"


//--------------------- .note.nv.tkinfo           --------------------------
	.section	.note.nv.tkinfo,"",@"SHT_NOTE"
	.sectionflags	@"SHF_NOTE_NV_TKINFO"
	.tkinfo
        /*0018*/ 	.word	0x00000002
        /*0030*/ 	.string	""
        /*0030*/ 	.string	"ptxas"
        /*0030*/ 	.string	"Cuda compilation tools, release 13.0, V13.0.88"
        /*0030*/ 	.string	"Build cuda_13.0.r13.0/compiler.36424714_0"
        /*0030*/ 	.string	"-arch sm_100 -m 64 "



//--------------------- .note.nv.cuinfo           --------------------------
	.section	.note.nv.cuinfo,"",@"SHT_NOTE"
	.sectionflags	@"SHF_NOTE_NV_CUINFO"
        /*0018*/ 	.short	0x0002
        /*001a*/ 	.short	0x0064
        /*001c*/ 	.short	0x0082
	.zero		2


//--------------------- .nv.info                  --------------------------
	.section	.nv.info,"",@"SHT_CUDA_INFO"
	.align	4


	//----- nvinfo : EIATTR_REGCOUNT
	.align		4
        /*0000*/ 	.byte	0x04, 0x2f
        /*0002*/ 	.short	(.L_1 - .L_0)
	.align		4
.L_0:
        /*0004*/ 	.word	index@(_Z13SumLetterCudaPiPcS0_)
        /*0008*/ 	.word	0x0000000a


	//----- nvinfo : EIATTR_FRAME_SIZE
	.align		4
.L_1:
        /*000c*/ 	.byte	0x04, 0x11
        /*000e*/ 	.short	(.L_3 - .L_2)
	.align		4
.L_2:
        /*0010*/ 	.word	index@(_Z13SumLetterCudaPiPcS0_)
        /*0014*/ 	.word	0x00000000


	//----- nvinfo : EIATTR_MIN_STACK_SIZE
	.align		4
.L_3:
        /*0018*/ 	.byte	0x04, 0x12
        /*001a*/ 	.short	(.L_5 - .L_4)
	.align		4
.L_4:
        /*001c*/ 	.word	index@(_Z13SumLetterCudaPiPcS0_)
        /*0020*/ 	.word	0x00000000
.L_5:


//--------------------- .nv.compat                --------------------------
	.section	.nv.compat,"",@"SHT_CUDA_COMPAT_INFO"
	.align	4
        /*0000*/ 	.byte	0x02, 0x09, 0x00, 0x00, 0x02, 0x02, 0x01, 0x00, 0x02, 0x05, 0x05, 0x00, 0x03, 0x07, 0x01, 0x01
        /*0010*/ 	.byte	0x02, 0x03, 0x00, 0x00, 0x02, 0x06, 0x01, 0x00, 0x04, 0x0b, 0x08, 0x00, 0x09, 0x00, 0x00, 0x00
        /*0020*/ 	.byte	0x00, 0x00, 0x00, 0x00


//--------------------- .nv.info._Z13SumLetterCudaPiPcS0_ --------------------------
	.section	.nv.info._Z13SumLetterCudaPiPcS0_,"",@"SHT_CUDA_INFO"
	.sectionflags	@""
	.align	4


	//----- nvinfo : EIATTR_CUDA_API_VERSION
	.align		4
        /*0000*/ 	.byte	0x04, 0x37
        /*0002*/ 	.short	(.L_7 - .L_6)
.L_6:
        /*0004*/ 	.word	0x00000082


	//----- nvinfo : EIATTR_KPARAM_INFO
	.align		4
.L_7:
        /*0008*/ 	.byte	0x04, 0x17
        /*000a*/ 	.short	(.L_9 - .L_8)
.L_8:
        /*000c*/ 	.word	0x00000000
        /*0010*/ 	.short	0x0002
        /*0012*/ 	.short	0x0010
        /*0014*/ 	.byte	0x00, 0xf5, 0x21, 0x00


	//----- nvinfo : EIATTR_KPARAM_INFO
	.align		4
.L_9:
        /*0018*/ 	.byte	0x04, 0x17
        /*001a*/ 	.short	(.L_11 - .L_10)
.L_10:
        /*001c*/ 	.word	0x00000000
        /*0020*/ 	.short	0x0001
        /*0022*/ 	.short	0x0008
        /*0024*/ 	.byte	0x00, 0xf5, 0x21, 0x00


	//----- nvinfo : EIATTR_KPARAM_INFO
	.align		4
.L_11:
        /*0028*/ 	.byte	0x04, 0x17
        /*002a*/ 	.short	(.L_13 - .L_12)
.L_12:
        /*002c*/ 	.word	0x00000000
        /*0030*/ 	.short	0x0000
        /*0032*/ 	.short	0x0000
        /*0034*/ 	.byte	0x00, 0xf5, 0x21, 0x00


	//----- nvinfo : EIATTR_SPARSE_MMA_MASK
	.align		4
.L_13:
        /*0038*/ 	.byte	0x03, 0x50
        /*003a*/ 	.short	0x0000


	//----- nvinfo : EIATTR_MAXREG_COUNT
	.align		4
        /*003c*/ 	.byte	0x03, 0x1b
        /*003e*/ 	.short	0x00ff


	//----- nvinfo : EIATTR_MERCURY_ISA_VERSION
	.align		4
        /*0040*/ 	.byte	0x03, 0x5f
        /*0042*/ 	.short	0x0101


	//----- nvinfo : EIATTR_INT_WARP_WIDE_INSTR_OFFSETS
	.align		4
        /*0044*/ 	.byte	0x04, 0x31
        /*0046*/ 	.short	(.L_15 - .L_14)


	//   ....[0]....
.L_14:
        /*0048*/ 	.word	0x00000100


	//----- nvinfo : EIATTR_VRC_CTA_INIT_COUNT
	.align		4
.L_15:
        /*004c*/ 	.byte	0x02, 0x4a
	.zero		1
	.zero		1


	//----- nvinfo : EIATTR_EXIT_INSTR_OFFSETS
	.align		4
        /*0050*/ 	.byte	0x04, 0x1c
        /*0052*/ 	.short	(.L_17 - .L_16)


	//   ....[0]....
.L_16:
        /*0054*/ 	.word	0x000000d0


	//   ....[1]....
        /*0058*/ 	.word	0x00000160


	//----- nvinfo : EIATTR_CBANK_PARAM_SIZE
	.align		4
.L_17:
        /*005c*/ 	.byte	0x03, 0x19
        /*005e*/ 	.short	0x0018


	//----- nvinfo : EIATTR_PARAM_CBANK
	.align		4
        /*0060*/ 	.byte	0x04, 0x0a
        /*0062*/ 	.short	(.L_19 - .L_18)
	.align		4
.L_18:
        /*0064*/ 	.word	index@(.nv.constant0._Z13SumLetterCudaPiPcS0_)
        /*0068*/ 	.short	0x0380
        /*006a*/ 	.short	0x0018


	//----- nvinfo : EIATTR_SW_WAR
	.align		4
.L_19:
        /*006c*/ 	.byte	0x04, 0x36
        /*006e*/ 	.short	(.L_21 - .L_20)
.L_20:
        /*0070*/ 	.word	0x00000008
.L_21:


//--------------------- .nv.callgraph             --------------------------
	.section	.nv.callgraph,"",@"SHT_CUDA_CALLGRAPH"
	.align	4
	.sectionentsize	8
	.align		4
        /*0000*/ 	.word	0x00000000
	.align		4
        /*0004*/ 	.word	0xffffffff
	.align		4
        /*0008*/ 	.word	0x00000000
	.align		4
        /*000c*/ 	.word	0xfffffffe
	.align		4
        /*0010*/ 	.word	0x00000000
	.align		4
        /*0014*/ 	.word	0xfffffffd
	.align		4
        /*0018*/ 	.word	0x00000000
	.align		4
        /*001c*/ 	.word	0xfffffffc


//--------------------- .text._Z13SumLetterCudaPiPcS0_ --------------------------
	.section	.text._Z13SumLetterCudaPiPcS0_,"ax",@progbits
	.align	128
        .global         _Z13SumLetterCudaPiPcS0_
        .type           _Z13SumLetterCudaPiPcS0_,@function
        .size           _Z13SumLetterCudaPiPcS0_,(.L_x_1 - _Z13SumLetterCudaPiPcS0_)
        .other          _Z13SumLetterCudaPiPcS0_,@"STO_CUDA_ENTRY STV_DEFAULT"
_Z13SumLetterCudaPiPcS0_:
.text._Z13SumLetterCudaPiPcS0_:
[----:B------:R-:W-:Y:S01]  /*0000*/  LDC R1, c[0x0][0x37c] ;  /* 0x0000df00ff017b82 */ /* 0x000fe20000000800 */
[----:B------:R-:W0:Y:S01]  /*0010*/  S2R R4, SR_TID.X ;  /* 0x0000000000047919 */ /* 0x000e220000002100 */
[----:B------:R-:W0:Y:S01]  /*0020*/  LDCU.64 UR8, c[0x0][0x388] ;  /* 0x00007100ff0877ac */ /* 0x000e220008000a00 */
[----:B------:R-:W1:Y:S01]  /*0030*/  S2R R7, SR_CTAID.X ;  /* 0x0000000000077919 */ /* 0x000e620000002500 */
[----:B------:R-:W1:Y:S01]  /*0040*/  LDCU.64 UR6, c[0x0][0x390] ;  /* 0x00007200ff0677ac */ /* 0x000e620008000a00 */
[----:B------:R-:W2:Y:S01]  /*0050*/  LDCU.64 UR4, c[0x0][0x358] ;  /* 0x00006b00ff0477ac */ /* 0x000ea20008000a00 */
[----:B0-----:R-:W-:Y:S02]  /*0060*/  IADD3 R4, P1, PT, R4, UR8, RZ ;  /* 0x0000000804047c10 */ /* 0x001fe4000ff3e0ff */
[----:B-1----:R-:W-:-:S03]  /*0070*/  IADD3 R2, P0, PT, R7, UR6, RZ ;  /* 0x0000000607027c10 */ /* 0x002fc6000ff1e0ff */
[----:B------:R-:W-:Y:S02]  /*0080*/  IMAD.X R5, RZ, RZ, UR9, P1 ;  /* 0x00000009ff057e24 */ /* 0x000fe400088e06ff */
[----:B------:R-:W-:-:S04]  /*0090*/  IMAD.X R3, RZ, RZ, UR7, P0 ;  /* 0x00000007ff037e24 */ /* 0x000fc800080e06ff */
[----:B--2---:R-:W2:Y:S04]  /*00a0*/  LDG.E.U8 R5, desc[UR4][R4.64] ;  /* 0x0000000404057981 */ /* 0x004ea8000c1e1100 */
[----:B------:R-:W2:Y:S02]  /*00b0*/  LDG.E.U8 R2, desc[UR4][R2.64] ;  /* 0x0000000402027981 */ /* 0x000ea4000c1e1100 */
[----:B--2---:R-:W-:-:S13]  /*00c0*/  ISETP.NE.AND P0, PT, R2, R5, PT ;  /* 0x000000050200720c */ /* 0x004fda0003f05270 */
[----:B------:R-:W-:Y:S05]  /*00d0*/  @P0 EXIT ;  /* 0x000000000000094d */ /* 0x000fea0003800000 */
[----:B------:R-:W0:Y:S01]  /*00e0*/  S2R R0, SR_LANEID ;  /* 0x0000000000007919 */ /* 0x000e220000000000 */
[----:B------:R-:W1:Y:S01]  /*00f0*/  LDC.64 R2, c[0x0][0x380] ;  /* 0x0000e000ff027b82 */ /* 0x000e620000000a00 */
[----:B------:R-:W-:Y:S02]  /*0100*/  VOTEU.ANY UR6, UPT, PT ;  /* 0x0000000000067886 */ /* 0x000fe400038e0100 */
[----:B------:R-:W-:Y:S02]  /*0110*/  UFLO.U32 UR7, UR6 ;  /* 0x00000006000772bd */ /* 0x000fe400080e0000 */
[----:B------:R-:W2:Y:S01]  /*0120*/  POPC R5, UR6 ;  /* 0x0000000600057d09 */ /* 0x000ea20008000000 */
[----:B-1----:R-:W-:-:S03]  /*0130*/  IMAD.WIDE.U32 R2, R7, 0x4, R2 ;  /* 0x0000000407027825 */ /* 0x002fc600078e0002 */
[----:B0-----:R-:W-:-:S13]  /*0140*/  ISETP.EQ.U32.AND P0, PT, R0, UR7, PT ;  /* 0x0000000700007c0c */ /* 0x001fda000bf02070 */
[----:B--2---:R-:W-:Y:S01]  /*0150*/  @P0 REDG.E.ADD.STRONG.GPU desc[UR4][R2.64], R5 ;  /* 0x000000050200098e */ /* 0x004fe2000c12e104 */
[----:B------:R-:W-:Y:S05]  /*0160*/  EXIT ;  /* 0x000000000000794d */ /* 0x000fea0003800000 */
.L_x_0:
[----:B------:R-:W-:-:S00]  /*0170*/  BRA `(.L_x_0) ;  /* 0xfffffffc00fc7947 */ /* 0x000fc0000383ffff */
[----:B------:R-:W-:-:S00]  /*0180*/  NOP ;  /* 0x0000000000007918 */ /* 0x000fc00000000000 */
[----:B------:R-:W-:-:S00]  /*0190*/  NOP ;  /* 0x0000000000007918 */ /* 0x000fc00000000000 */
[----:B------:R-:W-:-:S00]  /*01a0*/  NOP ;  /* 0x0000000000007918 */ /* 0x000fc00000000000 */
[----:B------:R-:W-:-:S00]  /*01b0*/  NOP ;  /* 0x0000000000007918 */ /* 0x000fc00000000000 */
[----:B------:R-:W-:-:S00]  /*01c0*/  NOP ;  /* 0x0000000000007918 */ /* 0x000fc00000000000 */
[----:B------:R-:W-:-:S00]  /*01d0*/  NOP ;  /* 0x0000000000007918 */ /* 0x000fc00000000000 */
[----:B------:R-:W-:-:S00]  /*01e0*/  NOP ;  /* 0x0000000000007918 */ /* 0x000fc00000000000 */
[----:B------:R-:W-:-:S00]  /*01f0*/  NOP ;  /* 0x0000000000007918 */ /* 0x000fc00000000000 */
.L_x_1:


//--------------------- .nv.shared.reserved.0     --------------------------
	.section	.nv.shared.reserved.0,"aw",@nobits
	.weak		__nv_reservedSMEM_offset_0_alias
	.size		__nv_reservedSMEM_offset_0_alias, 0, 64
	.other		__nv_reservedSMEM_offset_0_alias,@"STO_CUDA_RESERVED_SHARED STV_DEFAULT"
__nv_reservedSMEM_offset_0_alias:
	.zero		0
	.zero		64


//--------------------- .nv.constant0._Z13SumLetterCudaPiPcS0_ --------------------------
	.section	.nv.constant0._Z13SumLetterCudaPiPcS0_,"a",@progbits
	.sectionflags	@""
	.align	4
.nv.constant0._Z13SumLetterCudaPiPcS0_:
	.zero		920


//--------------------- SYMBOLS --------------------------

	.type		.nv.reservedSmem.offset0,@object
	.size		.nv.reservedSmem.offset0,0x4
